//
// Generated by NVIDIA NVVM Compiler
//
// Compiler Build ID: CL-36424714
// Cuda compilation tools, release 13.0, V13.0.88
// Based on NVVM 20.0.0
//

.version 9.0
.target sm_100
.address_size 64

	// .globl	_Z7xKernelPdS_S_

.visible .entry _Z7xKernelPdS_S_(
	.param .u64 .ptr .align 1 _Z7xKernelPdS_S__param_0,
	.param .u64 .ptr .align 1 _Z7xKernelPdS_S__param_1,
	.param .u64 .ptr .align 1 _Z7xKernelPdS_S__param_2
)
{
	.reg .pred 	%p<3>;
	.reg .b32 	%r<2>;
	.reg .b64 	%rd<7>;
	.reg .b64 	%fd<25>;

	ld.param.u64 	%rd4, [_Z7xKernelPdS_S__param_0];
	ld.param.u64 	%rd5, [_Z7xKernelPdS_S__param_1];
	ld.param.u64 	%rd6, [_Z7xKernelPdS_S__param_2];
	cvta.to.global.u64 	%rd1, %rd6;
	cvta.to.global.u64 	%rd2, %rd4;
	cvta.to.global.u64 	%rd3, %rd5;
	mov.u32 	%r1, %tid.x;
	ld.global.f64 	%fd2, [%rd3+16];
	ld.global.f64 	%fd3, [%rd2+16];
	ld.global.f64 	%fd4, [%rd3+32];
	fma.rn.f64 	%fd5, %fd3, %fd4, %fd2;
	ld.global.f64 	%fd6, [%rd2+32];
	mul.f64 	%fd7, %fd6, %fd3;
	mov.f64 	%fd8, 0d3FF0000000000000;
	sub.f64 	%fd9, %fd8, %fd7;
	div.rn.f64 	%fd1, %fd5, %fd9;
	st.global.f64 	[%rd1+16], %fd1;
	setp.eq.s32 	%p1, %r1, 1;
	@%p1 bra 	$L__BB0_3;
	setp.ne.s32 	%p2, %r1, 0;
	@%p2 bra 	$L__BB0_4;
	ld.global.f64 	%fd19, [%rd2+8];
	ld.global.f64 	%fd20, [%rd3+8];
	fma.rn.f64 	%fd21, %fd19, %fd1, %fd20;
	st.global.f64 	[%rd1+8], %fd21;
	ld.global.f64 	%fd22, [%rd2];
	ld.global.f64 	%fd23, [%rd3];
	fma.rn.f64 	%fd24, %fd22, %fd21, %fd23;
	st.global.f64 	[%rd1], %fd24;
	bra.uni 	$L__BB0_4;
$L__BB0_3:
	ld.global.f64 	%fd10, [%rd2+32];
	ld.global.f64 	%fd11, [%rd3+32];
	fma.rn.f64 	%fd12, %fd10, %fd1, %fd11;
	st.global.f64 	[%rd1+24], %fd12;
	ld.global.f64 	%fd13, [%rd2+40];
	ld.global.f64 	%fd14, [%rd3+40];
	fma.rn.f64 	%fd15, %fd13, %fd12, %fd14;
	st.global.f64 	[%rd1+32], %fd15;
	ld.global.f64 	%fd16, [%rd2+48];
	ld.global.f64 	%fd17, [%rd3+48];
	fma.rn.f64 	%fd18, %fd16, %fd15, %fd17;
	st.global.f64 	[%rd1+40], %fd18;
$L__BB0_4:
	ret;

}
	// .globl	_Z15alphaBetaKernelPdS_
.visible .entry _Z15alphaBetaKernelPdS_(
	.param .u64 .ptr .align 1 _Z15alphaBetaKernelPdS__param_0,
	.param .u64 .ptr .align 1 _Z15alphaBetaKernelPdS__param_1
)
{
	.reg .pred 	%p<3>;
	.reg .b32 	%r<2>;
	.reg .b64 	%rd<8>;
	.reg .b64 	%fd<43>;

	ld.param.u64 	%rd3, [_Z15alphaBetaKernelPdS__param_0];
	ld.param.u64 	%rd4, [_Z15alphaBetaKernelPdS__param_1];
	cvta.to.global.u64 	%rd1, %rd4;
	cvta.to.global.u64 	%rd2, %rd3;
	mov.u32 	%r1, %tid.x;
	mov.b64 	%rd5, -4622494657533077094;
	st.global.u64 	[%rd2], %rd5;
	mov.b64 	%rd6, 4591870180066957722;
	st.global.u64 	[%rd1], %rd6;
	mov.b64 	%rd7, -4626998257160447590;
	st.global.u64 	[%rd2+48], %rd7;
	st.global.u64 	[%rd1+48], %rd6;
	setp.eq.s32 	%p1, %r1, 1;
	@%p1 bra 	$L__BB1_3;
	setp.ne.s32 	%p2, %r1, 0;
	@%p2 bra 	$L__BB1_4;
	ld.global.f64 	%fd26, [%rd2];
	add.f64 	%fd27, %fd26, 0d4024000000000000;
	mov.f64 	%fd28, 0dC022000000000000;
	div.rn.f64 	%fd29, %fd28, %fd27;
	st.global.f64 	[%rd2+8], %fd29;
	ld.global.f64 	%fd30, [%rd1];
	mov.f64 	%fd31, 0d4008000000000000;
	sub.f64 	%fd32, %fd31, %fd30;
	div.rn.f64 	%fd33, %fd32, %fd27;
	st.global.f64 	[%rd1+8], %fd33;
	ld.global.f64 	%fd34, [%rd2+8];
	fma.rn.f64 	%fd35, %fd34, 0d4008000000000000, 0d4024000000000000;
	mov.f64 	%fd36, 0dC020000000000000;
	div.rn.f64 	%fd37, %fd36, %fd35;
	st.global.f64 	[%rd2+16], %fd37;
	ld.global.f64 	%fd38, [%rd1+8];
	mul.f64 	%fd39, %fd38, 0d4008000000000000;
	mov.f64 	%fd40, 0d4014000000000000;
	sub.f64 	%fd41, %fd40, %fd39;
	div.rn.f64 	%fd42, %fd41, %fd35;
	st.global.f64 	[%rd1+16], %fd42;
	bra.uni 	$L__BB1_4;
$L__BB1_3:
	ld.global.f64 	%fd1, [%rd2+48];
	add.f64 	%fd2, %fd1, 0d4024000000000000;
	mov.f64 	%fd3, 0dC000000000000000;
	div.rn.f64 	%fd4, %fd3, %fd2;
	st.global.f64 	[%rd2+40], %fd4;
	ld.global.f64 	%fd5, [%rd1+48];
	mov.f64 	%fd6, 0d4018000000000000;
	sub.f64 	%fd7, %fd6, %fd5;
	div.rn.f64 	%fd8, %fd7, %fd2;
	st.global.f64 	[%rd1+40], %fd8;
	ld.global.f64 	%fd9, [%rd2+40];
	fma.rn.f64 	%fd10, %fd9, 0d4020000000000000, 0d4024000000000000;
	div.rn.f64 	%fd11, %fd3, %fd10;
	st.global.f64 	[%rd2+32], %fd11;
	ld.global.f64 	%fd12, [%rd1+40];
	mul.f64 	%fd13, %fd12, 0d4020000000000000;
	mov.f64 	%fd14, 0d3FF0000000000000;
	sub.f64 	%fd15, %fd14, %fd13;
	div.rn.f64 	%fd16, %fd15, %fd10;
	st.global.f64 	[%rd1+32], %fd16;
	ld.global.f64 	%fd17, [%rd2+32];
	fma.rn.f64 	%fd18, %fd17, 0d4020000000000000, 0d4024000000000000;
	mov.f64 	%fd19, 0dC008000000000000;
	div.rn.f64 	%fd20, %fd19, %fd18;
	st.global.f64 	[%rd2+24], %fd20;
	ld.global.f64 	%fd21, [%rd1+32];
	mul.f64 	%fd22, %fd21, 0d4020000000000000;
	mov.f64 	%fd23, 0d4014000000000000;
	sub.f64 	%fd24, %fd23, %fd22;
	div.rn.f64 	%fd25, %fd24, %fd18;
	st.global.f64 	[%rd1+24], %fd25;
$L__BB1_4:
	ret;

}


// ===== COMPILED SASS (sm_100) =====

	.target	sm_100

	.elftype	@"ET_EXEC"


//--------------------- .note.nv.tkinfo           --------------------------
	.section	.note.nv.tkinfo,"",@"SHT_NOTE"
	.sectionflags	@"SHF_NOTE_NV_TKINFO"
	.tkinfo
        /*0018*/ 	.word	0x00000002
        /*0030*/ 	.string	""
        /*0030*/ 	.string	"ptxas"
        /*0030*/ 	.string	"Cuda compilation tools, release 13.0, V13.0.88"
        /*0030*/ 	.string	"Build cuda_13.0.r13.0/compiler.36424714_0"
        /*0030*/ 	.string	"-arch sm_100 -m 64 "



//--------------------- .note.nv.cuinfo           --------------------------
	.section	.note.nv.cuinfo,"",@"SHT_NOTE"
	.sectionflags	@"SHF_NOTE_NV_CUINFO"
        /*0018*/ 	.short	0x0002
        /*001a*/ 	.short	0x0064
        /*001c*/ 	.short	0x0082
	.zero		2


//--------------------- .nv.info                  --------------------------
	.section	.nv.info,"",@"SHT_CUDA_INFO"
	.align	4


	//----- nvinfo : EIATTR_REGCOUNT
	.align		4
        /*0000*/ 	.byte	0x04, 0x2f
        /*0002*/ 	.short	(.L_1 - .L_0)
	.align		4
.L_0:
        /*0004*/ 	.word	index@(_Z7xKernelPdS_S_)
        /*0008*/ 	.word	0x00000019


	//----- nvinfo : EIATTR_FRAME_SIZE
	.align		4
.L_1:
        /*000c*/ 	.byte	0x04, 0x11
        /*000e*/ 	.short	(.L_3 - .L_2)
	.align		4
.L_2:
        /*0010*/ 	.word	index@($__internal_1_$__cuda_sm20_div_rn_f64_full)
        /*0014*/ 	.word	0x00000000


	//----- nvinfo : EIATTR_FRAME_SIZE
	.align		4
.L_3:
        /*0018*/ 	.byte	0x04, 0x11
        /*001a*/ 	.short	(.L_5 - .L_4)
	.align		4
.L_4:
        /*001c*/ 	.word	index@(_Z7xKernelPdS_S_)
        /*0020*/ 	.word	0x00000000


	//----- nvinfo : EIATTR_REGCOUNT
	.align		4
.L_5:
        /*0024*/ 	.byte	0x04, 0x2f
        /*0026*/ 	.short	(.L_7 - .L_6)
	.align		4
.L_6:
        /*0028*/ 	.word	index@(_Z15alphaBetaKernelPdS_)
        /*002c*/ 	.word	0x0000001a


	//----- nvinfo : EIATTR_FRAME_SIZE
	.align		4
.L_7:
        /*0030*/ 	.byte	0x04, 0x11
        /*0032*/ 	.short	(.L_9 - .L_8)
	.align		4
.L_8:
        /*0034*/ 	.word	index@($__internal_0_$__cuda_sm20_div_rn_f64_full)
        /*0038*/ 	.word	0x00000000


	//----- nvinfo : EIATTR_FRAME_SIZE
	.align		4
.L_9:
        /*003c*/ 	.byte	0x04, 0x11
        /*003e*/ 	.short	(.L_11 - .L_10)
	.align		4
.L_10:
        /*0040*/ 	.word	index@(_Z15alphaBetaKernelPdS_)
        /*0044*/ 	.word	0x00000000


	//----- nvinfo : EIATTR_MIN_STACK_SIZE
	.align		4
.L_11:
        /*0048*/ 	.byte	0x04, 0x12
        /*004a*/ 	.short	(.L_13 - .L_12)
	.align		4
.L_12:
        /*004c*/ 	.word	index@(_Z15alphaBetaKernelPdS_)
        /*0050*/ 	.word	0x00000000


	//----- nvinfo : EIATTR_MIN_STACK_SIZE
	.align		4
.L_13:
        /*0054*/ 	.byte	0x04, 0x12
        /*0056*/ 	.short	(.L_15 - .L_14)
	.align		4
.L_14:
        /*0058*/ 	.word	index@(_Z7xKernelPdS_S_)
        /*005c*/ 	.word	0x00000000
.L_15:


//--------------------- .nv.compat                --------------------------
	.section	.nv.compat,"",@"SHT_CUDA_COMPAT_INFO"
	.align	4
        /*0000*/ 	.byte	0x02, 0x09, 0x00, 0x00, 0x02, 0x02, 0x01, 0x00, 0x02, 0x05, 0x05, 0x00, 0x03, 0x07, 0x01, 0x01
        /*0010*/ 	.byte	0x02, 0x03, 0x00, 0x00, 0x02, 0x06, 0x01, 0x00, 0x04, 0x0b, 0x08, 0x00, 0x01, 0x00, 0x00, 0x00
        /*0020*/ 	.byte	0x00, 0x00, 0x00, 0x00


//--------------------- .nv.info._Z15alphaBetaKernelPdS_ --------------------------
	.section	.nv.info._Z15alphaBetaKernelPdS_,"",@"SHT_CUDA_INFO"
	.sectionflags	@""
	.align	4


	//----- nvinfo : EIATTR_CUDA_API_VERSION
	.align		4
        /*0000*/ 	.byte	0x04, 0x37
        /*0002*/ 	.short	(.L_17 - .L_16)
.L_16:
        /*0004*/ 	.word	0x00000082


	//----- nvinfo : EIATTR_KPARAM_INFO
	.align		4
.L_17:
        /*0008*/ 	.byte	0x04, 0x17
        /*000a*/ 	.short	(.L_19 - .L_18)
.L_18:
        /*000c*/ 	.word	0x00000000
        /*0010*/ 	.short	0x0001
        /*0012*/ 	.short	0x0008
        /*0014*/ 	.byte	0x00, 0xf5, 0x21, 0x00


	//----- nvinfo : EIATTR_KPARAM_INFO
	.align		4
.L_19:
        /*0018*/ 	.byte	0x04, 0x17
        /*001a*/ 	.short	(.L_21 - .L_20)
.L_20:
        /*001c*/ 	.word	0x00000000
        /*0020*/ 	.short	0x0000
        /*0022*/ 	.short	0x0000
        /*0024*/ 	.byte	0x00, 0xf5, 0x21, 0x00


	//----- nvinfo : EIATTR_SPARSE_MMA_MASK
	.align		4
.L_21:
        /*0028*/ 	.byte	0x03, 0x50
        /*002a*/ 	.short	0x0000


	//----- nvinfo : EIATTR_MAXREG_COUNT
	.align		4
        /*002c*/ 	.byte	0x03, 0x1b
        /*002e*/ 	.short	0x00ff


	//----- nvinfo : EIATTR_MERCURY_ISA_VERSION
	.align		4
        /*0030*/ 	.byte	0x03, 0x5f
        /*0032*/ 	.short	0x0101


	//----- nvinfo : EIATTR_VRC_CTA_INIT_COUNT
	.align		4
        /*0034*/ 	.byte	0x02, 0x4a
	.zero		1
	.zero		1


	//----- nvinfo : EIATTR_EXIT_INSTR_OFFSETS
	.align		4
        /*0038*/ 	.byte	0x04, 0x1c
        /*003a*/ 	.short	(.L_23 - .L_22)


	//   ....[0]....
.L_22:
        /*003c*/ 	.word	0x00000120


	//   ....[1]....
        /*0040*/ 	.word	0x000007c0


	//   ....[2]....
        /*0044*/ 	.word	0x000011d0


	//----- nvinfo : EIATTR_CRS_STACK_SIZE
	.align		4
.L_23:
        /*0048*/ 	.byte	0x04, 0x1e
        /*004a*/ 	.short	(.L_25 - .L_24)
.L_24:
        /*004c*/ 	.word	0x00000000


	//----- nvinfo : EIATTR_CBANK_PARAM_SIZE
	.align		4
.L_25:
        /*0050*/ 	.byte	0x03, 0x19
        /*0052*/ 	.short	0x0010


	//----- nvinfo : EIATTR_PARAM_CBANK
	.align		4
        /*0054*/ 	.byte	0x04, 0x0a
        /*0056*/ 	.short	(.L_27 - .L_26)
	.align		4
.L_26:
        /*0058*/ 	.word	index@(.nv.constant0._Z15alphaBetaKernelPdS_)
        /*005c*/ 	.short	0x0380
        /*005e*/ 	.short	0x0010


	//----- nvinfo : EIATTR_SW_WAR
	.align		4
.L_27:
        /*0060*/ 	.byte	0x04, 0x36
        /*0062*/ 	.short	(.L_29 - .L_28)
.L_28:
        /*0064*/ 	.word	0x00000008
.L_29:


//--------------------- .nv.info._Z7xKernelPdS_S_ --------------------------
	.section	.nv.info._Z7xKernelPdS_S_,"",@"SHT_CUDA_INFO"
	.sectionflags	@""
	.align	4


	//----- nvinfo : EIATTR_CUDA_API_VERSION
	.align		4
        /*0000*/ 	.byte	0x04, 0x37
        /*0002*/ 	.short	(.L_31 - .L_30)
.L_30:
        /*0004*/ 	.word	0x00000082


	//----- nvinfo : EIATTR_KPARAM_INFO
	.align		4
.L_31:
        /*0008*/ 	.byte	0x04, 0x17
        /*000a*/ 	.short	(.L_33 - .L_32)
.L_32:
        /*000c*/ 	.word	0x00000000
        /*0010*/ 	.short	0x0002
        /*0012*/ 	.short	0x0010
        /*0014*/ 	.byte	0x00, 0xf5, 0x21, 0x00


	//----- nvinfo : EIATTR_KPARAM_INFO
	.align		4
.L_33:
        /*0018*/ 	.byte	0x04, 0x17
        /*001a*/ 	.short	(.L_35 - .L_34)
.L_34:
        /*001c*/ 	.word	0x00000000
        /*0020*/ 	.short	0x0001
        /*0022*/ 	.short	0x0008
        /*0024*/ 	.byte	0x00, 0xf5, 0x21, 0x00


	//----- nvinfo : EIATTR_KPARAM_INFO
	.align		4
.L_35:
        /*0028*/ 	.byte	0x04, 0x17
        /*002a*/ 	.short	(.L_37 - .L_36)
.L_36:
        /*002c*/ 	.word	0x00000000
        /*0030*/ 	.short	0x0000
        /*0032*/ 	.short	0x0000
        /*0034*/ 	.byte	0x00, 0xf5, 0x21, 0x00


	//----- nvinfo : EIATTR_SPARSE_MMA_MASK
	.align		4
.L_37:
        /*0038*/ 	.byte	0x03, 0x50
        /*003a*/ 	.short	0x0000


	//----- nvinfo : EIATTR_MAXREG_COUNT
	.align		4
        /*003c*/ 	.byte	0x03, 0x1b
        /*003e*/ 	.short	0x00ff


	//----- nvinfo : EIATTR_MERCURY_ISA_VERSION
	.align		4
        /*0040*/ 	.byte	0x03, 0x5f
        /*0042*/ 	.short	0x0101


	//----- nvinfo : EIATTR_VRC_CTA_INIT_COUNT
	.align		4
        /*0044*/ 	.byte	0x02, 0x4a
	.zero		1
	.zero		1


	//----- nvinfo : EIATTR_EXIT_INSTR_OFFSETS
	.align		4
        /*0048*/ 	.byte	0x04, 0x1c
        /*004a*/ 	.short	(.L_39 - .L_38)


	//   ....[0]....
.L_38:
        /*004c*/ 	.word	0x00000200


	//   ....[1]....
        /*0050*/ 	.word	0x000002b0


	//   ....[2]....
        /*0054*/ 	.word	0x000003a0


	//----- nvinfo : EIATTR_CRS_STACK_SIZE
	.align		4
.L_39:
        /*0058*/ 	.byte	0x04, 0x1e
        /*005a*/ 	.short	(.L_41 - .L_40)
.L_40:
        /*005c*/ 	.word	0x00000000


	//----- nvinfo : EIATTR_CBANK_PARAM_SIZE
	.align		4
.L_41:
        /*0060*/ 	.byte	0x03, 0x19
        /*0062*/ 	.short	0x0018


	//----- nvinfo : EIATTR_PARAM_CBANK
	.align		4
        /*0064*/ 	.byte	0x04, 0x0a
        /*0066*/ 	.short	(.L_43 - .L_42)
	.align		4
.L_42:
        /*0068*/ 	.word	index@(.nv.constant0._Z7xKernelPdS_S_)
        /*006c*/ 	.short	0x0380
        /*006e*/ 	.short	0x0018


	//----- nvinfo : EIATTR_SW_WAR
	.align		4
.L_43:
        /*0070*/ 	.byte	0x04, 0x36
        /*0072*/ 	.short	(.L_45 - .L_44)
.L_44:
        /*0074*/ 	.word	0x00000008
.L_45:


//--------------------- .nv.callgraph             --------------------------
	.section	.nv.callgraph,"",@"SHT_CUDA_CALLGRAPH"
	.align	4
	.sectionentsize	8
	.align		4
        /*0000*/ 	.word	0x00000000
	.align		4
        /*0004*/ 	.word	0xffffffff
	.align		4
        /*0008*/ 	.word	0x00000000
	.align		4
        /*000c*/ 	.word	0xfffffffe
	.align		4
        /*0010*/ 	.word	0x00000000
	.align		4
        /*0014*/ 	.word	0xfffffffd
	.align		4
        /*0018*/ 	.word	0x00000000
	.align		4
        /*001c*/ 	.word	0xfffffffc


//--------------------- .text._Z15alphaBetaKernelPdS_ --------------------------
	.section	.text._Z15alphaBetaKernelPdS_,"ax",@progbits
	.align	128
        .global         _Z15alphaBetaKernelPdS_
        .type           _Z15alphaBetaKernelPdS_,@function
        .size           _Z15alphaBetaKernelPdS_,(.L_x_25 - _Z15alphaBetaKernelPdS_)
        .other          _Z15alphaBetaKernelPdS_,@"STO_CUDA_ENTRY STV_DEFAULT"
_Z15alphaBetaKernelPdS_:
.text._Z15alphaBetaKernelPdS_:
[----:B------:R-:W-:Y:S08]  /*0000*/  LDC R1, c[0x0][0x37c] ;  /* 0x0000df00ff017b82 */ /* 0x000ff00000000800 */
[----:B------:R-:W0:Y:S01]  /*0010*/  LDC.64 R2, c[0x0][0x380] ;  /* 0x0000e000ff027b82 */ /* 0x000e220000000a00 */
[----:B------:R-:W1:Y:S01]  /*0020*/  S2R R0, SR_TID.X ;  /* 0x0000000000007919 */ /* 0x000e620000002100 */
[----:B------:R-:W0:Y:S01]  /*0030*/  LDCU.64 UR4, c[0x0][0x358] ;  /* 0x00006b00ff0477ac */ /* 0x000e220008000a00 */
[----:B------:R-:W-:-:S02]  /*0040*/  IMAD.MOV.U32 R6, RZ, RZ, -0x66666666 ;  /* 0x9999999aff067424 */ /* 0x000fc400078e00ff */
[----:B------:R-:W-:Y:S02]  /*0050*/  HFMA2 R10, -RZ, RZ, -0.0027332305908203125, -0.002735137939453125 ;  /* 0x9999999aff0a7431 */ /* 0x000fe400000001ff */
[----:B------:R-:W-:Y:S02]  /*0060*/  IMAD.MOV.U32 R7, RZ, RZ, -0x40266667 ;  /* 0xbfd99999ff077424 */ /* 0x000fe400078e00ff */
[----:B------:R-:W-:Y:S01]  /*0070*/  IMAD.MOV.U32 R8, RZ, RZ, -0x66666666 ;  /* 0x9999999aff087424 */ /* 0x000fe200078e00ff */
[----:B------:R-:W2:Y:S01]  /*0080*/  LDC.64 R4, c[0x0][0x388] ;  /* 0x0000e200ff047b82 */ /* 0x000ea20000000a00 */
[----:B------:R-:W-:Y:S02]  /*0090*/  IMAD.MOV.U32 R9, RZ, RZ, 0x3fb99999 ;  /* 0x3fb99999ff097424 */ /* 0x000fe400078e00ff */
[----:B------:R-:W-:Y:S01]  /*00a0*/  IMAD.MOV.U32 R11, RZ, RZ, -0x40366667 ;  /* 0xbfc99999ff0b7424 */ /* 0x000fe200078e00ff */
[----:B0-----:R0:W-:Y:S04]  /*00b0*/  STG.E.64 desc[UR4][R2.64], R6 ;  /* 0x0000000602007986 */ /* 0x0011e8000c101b04 */
[----:B--2---:R0:W-:Y:S01]  /*00c0*/  STG.E.64 desc[UR4][R4.64], R8 ;  /* 0x0000000804007986 */ /* 0x0041e2000c101b04 */
[----:B-1----:R-:W-:-:S03]  /*00d0*/  ISETP.NE.AND P0, PT, R0, 0x1, PT ;  /* 0x000000010000780c */ /* 0x002fc60003f05270 */
[----:B------:R0:W-:Y:S04]  /*00e0*/  STG.E.64 desc[UR4][R2.64+0x30], R10 ;  /* 0x0000300a02007986 */ /* 0x0001e8000c101b04 */
[----:B------:R0:W-:Y:S06]  /*00f0*/  STG.E.64 desc[UR4][R4.64+0x30], R8 ;  /* 0x0000300804007986 */ /* 0x0001ec000c101b04 */
[----:B------:R-:W-:Y:S05]  /*0100*/  @!P0 BRA `(.L_x_0) ;  /* 0x0000000400b08947 */ /* 0x000fea0003800000 */
[----:B------:R-:W-:-:S13]  /*0110*/  ISETP.NE.AND P0, PT, R0, RZ, PT ;  /* 0x000000ff0000720c */ /* 0x000fda0003f05270 */
[----:B------:R-:W-:Y:S05]  /*0120*/  @P0 EXIT ;  /* 0x000000000000094d */ /* 0x000fea0003800000 */
[----:B------:R-:W2:Y:S01]  /*0130*/  LDG.E.64 R22, desc[UR4][R2.64] ;  /* 0x0000000402167981 */ /* 0x000ea2000c1e1b00 */
[----:B0-----:R-:W-:Y:S01]  /*0140*/  IMAD.MOV.U32 R4, RZ, RZ, 0x1 ;  /* 0x00000001ff047424 */ /* 0x001fe200078e00ff */
[----:B--2---:R-:W-:-:S06]  /*0150*/  DADD R22, R22, 10 ;  /* 0x4024000016167429 */ /* 0x004fcc0000000000 */
[----:B------:R-:W0:Y:S02]  /*0160*/  MUFU.RCP64H R5, R23 ;  /* 0x0000001700057308 */ /* 0x000e240000001800 */
[----:B0-----:R-:W-:-:S08]  /*0170*/  DFMA R6, -R22, R4, 1 ;  /* 0x3ff000001606742b */ /* 0x001fd00000000104 */
[----:B------:R-:W-:-:S08]  /*0180*/  DFMA R6, R6, R6, R6 ;  /* 0x000000060606722b */ /* 0x000fd00000000006 */
[----:B------:R-:W-:-:S08]  /*0190*/  DFMA R6, R4, R6, R4 ;  /* 0x000000060406722b */ /* 0x000fd00000000004 */
[----:B------:R-:W-:-:S08]  /*01a0*/  DFMA R4, -R22, R6, 1 ;  /* 0x3ff000001604742b */ /* 0x000fd00000000106 */
[----:B------:R-:W-:-:S08]  /*01b0*/  DFMA R4, R6, R4, R6 ;  /* 0x000000040604722b */ /* 0x000fd00000000006 */
[----:B------:R-:W-:-:S08]  /*01c0*/  DMUL R6, R4, -9 ;  /* 0xc022000004067828 */ /* 0x000fd00000000000 */
[----:B------:R-:W-:-:S08]  /*01d0*/  DFMA R8, -R22, R6, -9 ;  /* 0xc02200001608742b */ /* 0x000fd00000000106 */
[----:B------:R-:W-:-:S10]  /*01e0*/  DFMA R2, R4, R8, R6 ;  /* 0x000000080402722b */ /* 0x000fd40000000006 */
[----:B------:R-:W-:-:S05]  /*01f0*/  FFMA R0, RZ, R23, R3 ;  /* 0x00000017ff007223 */ /* 0x000fca0000000003 */
[----:B------:R-:W-:-:S13]  /*0200*/  FSETP.GT.AND P0, PT, |R0|, 1.469367938527859385e-39, PT ;  /* 0x001000000000780b */ /* 0x000fda0003f04200 */
[----:B------:R-:W-:Y:S05]  /*0210*/  @P0 BRA `(.L_x_1) ;  /* 0x0000000000200947 */ /* 0x000fea0003800000 */
[----:B------:R-:W-:Y:S01]  /*0220*/  IMAD.MOV.U32 R12, RZ, RZ, RZ ;  /* 0x000000ffff0c7224 */ /* 0x000fe200078e00ff */
[----:B------:R-:W-:Y:S01]  /*0230*/  MOV R13, 0xc0220000 ;  /* 0xc0220000000d7802 */ /* 0x000fe20000000f00 */
[----:B------:R-:W-:Y:S01]  /*0240*/  IMAD.MOV.U32 R10, RZ, RZ, R22 ;  /* 0x000000ffff0a7224 */ /* 0x000fe200078e0016 */
[----:B------:R-:W-:Y:S01]  /*0250*/  MOV R0, 0x280 ;  /* 0x0000028000007802 */ /* 0x000fe20000000f00 */
[----:B------:R-:W-:-:S07]  /*0260*/  IMAD.MOV.U32 R11, RZ, RZ, R23 ;  /* 0x000000ffff0b7224 */ /* 0x000fce00078e0017 */
[----:B------:R-:W-:Y:S05]  /*0270*/  CALL.REL.NOINC `($__internal_0_$__cuda_sm20_div_rn_f64_full) ;  /* 0x0000000c00d87944 */ /* 0x000fea0003c00000 */
[----:B------:R-:W-:Y:S01]  /*0280*/  IMAD.MOV.U32 R2, RZ, RZ, R4 ;  /* 0x000000ffff027224 */ /* 0x000fe200078e0004 */
[----:B------:R-:W-:-:S07]  /*0290*/  MOV R3, R5 ;  /* 0x0000000500037202 */ /* 0x000fce0000000f00 */
.L_x_1:
[----:B------:R-:W0:Y:S08]  /*02a0*/  LDC.64 R6, c[0x0][0x380] ;  /* 0x0000e000ff067b82 */ /* 0x000e300000000a00 */
[----:B------:R-:W1:Y:S01]  /*02b0*/  LDC.64 R8, c[0x0][0x388] ;  /* 0x0000e200ff087b82 */ /* 0x000e620000000a00 */
[----:B0-----:R0:W-:Y:S04]  /*02c0*/  STG.E.64 desc[UR4][R6.64+0x8], R2 ;  /* 0x0000080206007986 */ /* 0x0011e8000c101b04 */
[----:B-1----:R-:W2:Y:S01]  /*02d0*/  LDG.E.64 R4, desc[UR4][R8.64] ;  /* 0x0000000408047981 */ /* 0x002ea2000c1e1b00 */
[----:B------:R-:W1:Y:S01]  /*02e0*/  MUFU.RCP64H R11, R23 ;  /* 0x00000017000b7308 */ /* 0x000e620000001800 */
[----:B------:R-:W-:-:S06]  /*02f0*/  IMAD.MOV.U32 R10, RZ, RZ, 0x1 ;  /* 0x00000001ff0a7424 */ /* 0x000fcc00078e00ff */
[----:B-1----:R-:W-:-:S08]  /*0300*/  DFMA R12, -R22, R10, 1 ;  /* 0x3ff00000160c742b */ /* 0x002fd0000000010a */
[----:B------:R-:W-:-:S08]  /*0310*/  DFMA R12, R12, R12, R12 ;  /* 0x0000000c0c0c722b */ /* 0x000fd0000000000c */
[----:B------:R-:W-:-:S08]  /*0320*/  DFMA R10, R10, R12, R10 ;  /* 0x0000000c0a0a722b */ /* 0x000fd0000000000a */
[----:B------:R-:W-:-:S08]  /*0330*/  DFMA R14, -R22, R10, 1 ;  /* 0x3ff00000160e742b */ /* 0x000fd0000000010a */
[----:B------:R-:W-:Y:S02]  /*0340*/  DFMA R14, R10, R14, R10 ;  /* 0x0000000e0a0e722b */ /* 0x000fe4000000000a */
[----:B--2---:R-:W-:-:S08]  /*0350*/  DADD R12, -R4, 3 ;  /* 0x40080000040c7429 */ /* 0x004fd00000000100 */
[----:B------:R-:W-:Y:S02]  /*0360*/  DMUL R4, R14, R12 ;  /* 0x0000000c0e047228 */ /* 0x000fe40000000000 */
[----:B------:R-:W-:-:S06]  /*0370*/  FSETP.GEU.AND P1, PT, |R13|, 6.5827683646048100446e-37, PT ;  /* 0x036000000d00780b */ /* 0x000fcc0003f2e200 */
[----:B0-----:R-:W-:-:S08]  /*0380*/  DFMA R2, -R22, R4, R12 ;  /* 0x000000041602722b */ /* 0x001fd0000000010c */
[----:B------:R-:W-:-:S10]  /*0390*/  DFMA R2, R14, R2, R4 ;  /* 0x000000020e02722b */ /* 0x000fd40000000004 */
[----:B------:R-:W-:-:S05]  /*03a0*/  FFMA R0, RZ, R23, R3 ;  /* 0x00000017ff007223 */ /* 0x000fca0000000003 */
[----:B------:R-:W-:-:S13]  /*03b0*/  FSETP.GT.AND P0, PT, |R0|, 1.469367938527859385e-39, PT ;  /* 0x001000000000780b */ /* 0x000fda0003f04200 */
[----:B------:R-:W-:Y:S05]  /*03c0*/  @P0 BRA P1, `(.L_x_2) ;  /* 0x0000000000180947 */ /* 0x000fea0000800000 */
[----:B------:R-:W-:Y:S01]  /*03d0*/  IMAD.MOV.U32 R10, RZ, RZ, R22 ;  /* 0x000000ffff0a7224 */ /* 0x000fe200078e0016 */
[----:B------:R-:W-:Y:S01]  /*03e0*/  MOV R0, 0x410 ;  /* 0x0000041000007802 */ /* 0x000fe20000000f00 */
[----:B------:R-:W-:-:S07]  /*03f0*/  IMAD.MOV.U32 R11, RZ, RZ, R23 ;  /* 0x000000ffff0b7224 */ /* 0x000fce00078e0017 */
[----:B------:R-:W-:Y:S05]  /*0400*/  CALL.REL.NOINC `($__internal_0_$__cuda_sm20_div_rn_f64_full) ;  /* 0x0000000c00747944 */ /* 0x000fea0003c00000 */
[----:B------:R-:W-:Y:S01]  /*0410*/  MOV R2, R4 ;  /* 0x0000000400027202 */ /* 0x000fe20000000f00 */
[----:B------:R-:W-:-:S07]  /*0420*/  IMAD.MOV.U32 R3, RZ, RZ, R5 ;  /* 0x000000ffff037224 */ /* 0x000fce00078e0005 */
.L_x_2:
[----:B------:R-:W0:Y:S08]  /*0430*/  LDC.64 R8, c[0x0][0x388] ;  /* 0x0000e200ff087b82 */ /* 0x000e300000000a00 */
[----:B------:R-:W1:Y:S01]  /*0440*/  LDC.64 R10, c[0x0][0x380] ;  /* 0x0000e000ff0a7b82 */ /* 0x000e620000000a00 */
[----:B0-----:R0:W-:Y:S04]  /*0450*/  STG.E.64 desc[UR4][R8.64+0x8], R2 ;  /* 0x0000080208007986 */ /* 0x0011e8000c101b04 */
[----:B-1----:R-:W2:Y:S01]  /*0460*/  LDG.E.64 R22, desc[UR4][R10.64+0x8] ;  /* 0x000008040a167981 */ /* 0x002ea2000c1e1b00 */
[----:B------:R-:W-:-:S02]  /*0470*/  IMAD.MOV.U32 R4, RZ, RZ, 0x0 ;  /* 0x00000000ff047424 */ /* 0x000fc400078e00ff */
[----:B------:R-:W-:-:S06]  /*0480*/  IMAD.MOV.U32 R5, RZ, RZ, 0x40080000 ;  /* 0x40080000ff057424 */ /* 0x000fcc00078e00ff */
[----:B--2---:R-:W-:Y:S01]  /*0490*/  DFMA R22, R22, R4, 10 ;  /* 0x402400001616742b */ /* 0x004fe20000000004 */
[----:B------:R-:W-:-:S05]  /*04a0*/  MOV R4, 0x1 ;  /* 0x0000000100047802 */ /* 0x000fca0000000f00 */
[----:B------:R-:W1:Y:S02]  /*04b0*/  MUFU.RCP64H R5, R23 ;  /* 0x0000001700057308 */ /* 0x000e640000001800 */
[----:B-1----:R-:W-:-:S08]  /*04c0*/  DFMA R6, -R22, R4, 1 ;  /* 0x3ff000001606742b */ /* 0x002fd00000000104 */
[----:B------:R-:W-:-:S08]  /*04d0*/  DFMA R6, R6, R6, R6 ;  /* 0x000000060606722b */ /* 0x000fd00000000006 */
[----:B------:R-:W-:-:S08]  /*04e0*/  DFMA R6, R4, R6, R4 ;  /* 0x000000060406722b */ /* 0x000fd00000000004 */
[----:B------:R-:W-:-:S08]  /*04f0*/  DFMA R4, -R22, R6, 1 ;  /* 0x3ff000001604742b */ /* 0x000fd00000000106 */
[----:B------:R-:W-:-:S08]  /*0500*/  DFMA R4, R6, R4, R6 ;  /* 0x000000040604722b */ /* 0x000fd00000000006 */
[----:B0-----:R-:W-:-:S08]  /*0510*/  DMUL R2, R4, -8 ;  /* 0xc020000004027828 */ /* 0x001fd00000000000 */
[----:B------:R-:W-:-:S08]  /*0520*/  DFMA R6, -R22, R2, -8 ;  /* 0xc02000001606742b */ /* 0x000fd00000000102 */
[----:B------:R-:W-:-:S10]  /*0530*/  DFMA R2, R4, R6, R2 ;  /* 0x000000060402722b */ /* 0x000fd40000000002 */
[----:B------:R-:W-:-:S05]  /*0540*/  FFMA R0, RZ, R23, R3 ;  /* 0x00000017ff007223 */ /* 0x000fca0000000003 */
[----:B------:R-:W-:-:S13]  /*0550*/  FSETP.GT.AND P0, PT, |R0|, 1.469367938527859385e-39, PT ;  /* 0x001000000000780b */ /* 0x000fda0003f04200 */
[----:B------:R-:W-:Y:S05]  /*0560*/  @P0 BRA `(.L_x_3) ;  /* 0x0000000000200947 */ /* 0x000fea0003800000 */
[----:B------:R-:W-:Y:S01]  /*0570*/  IMAD.MOV.U32 R12, RZ, RZ, RZ ;  /* 0x000000ffff0c7224 */ /* 0x000fe200078e00ff */
[----:B------:R-:W-:Y:S01]  /*0580*/  MOV R11, R23 ;  /* 0x00000017000b7202 */ /* 0x000fe20000000f00 */
[----:B------:R-:W-:Y:S01]  /*0590*/  IMAD.MOV.U32 R13, RZ, RZ, -0x3fe00000 ;  /* 0xc0200000ff0d7424 */ /* 0x000fe200078e00ff */
[----:B------:R-:W-:Y:S01]  /*05a0*/  MOV R0, 0x5d0 ;  /* 0x000005d000007802 */ /* 0x000fe20000000f00 */
[----:B------:R-:W-:-:S07]  /*05b0*/  IMAD.MOV.U32 R10, RZ, RZ, R22 ;  /* 0x000000ffff0a7224 */ /* 0x000fce00078e0016 */
[----:B------:R-:W-:Y:S05]  /*05c0*/  CALL.REL.NOINC `($__internal_0_$__cuda_sm20_div_rn_f64_full) ;  /* 0x0000000c00047944 */ /* 0x000fea0003c00000 */
[----:B------:R-:W-:Y:S02]  /*05d0*/  IMAD.MOV.U32 R2, RZ, RZ, R4 ;  /* 0x000000ffff027224 */ /* 0x000fe400078e0004 */
[----:B------:R-:W-:-:S07]  /*05e0*/  IMAD.MOV.U32 R3, RZ, RZ, R5 ;  /* 0x000000ffff037224 */ /* 0x000fce00078e0005 */
.L_x_3:
[----:B------:R-:W0:Y:S08]  /*05f0*/  LDC.64 R6, c[0x0][0x380] ;  /* 0x0000e000ff067b82 */ /* 0x000e300000000a00 */
[----:B------:R-:W1:Y:S01]  /*0600*/  LDC.64 R4, c[0x0][0x388] ;  /* 0x0000e200ff047b82 */ /* 0x000e620000000a00 */
[----:B0-----:R0:W-:Y:S04]  /*0610*/  STG.E.64 desc[UR4][R6.64+0x10], R2 ;  /* 0x0000100206007986 */ /* 0x0011e8000c101b04 */
[----:B-1----:R-:W2:Y:S01]  /*0620*/  LDG.E.64 R4, desc[UR4][R4.64+0x8] ;  /* 0x0000080404047981 */ /* 0x002ea2000c1e1b00 */
[----:B------:R-:W1:Y:S01]  /*0630*/  MUFU.RCP64H R9, R23 ;  /* 0x0000001700097308 */ /* 0x000e620000001800 */
[----:B------:R-:W-:Y:S01]  /*0640*/  IMAD.MOV.U32 R8, RZ, RZ, 0x1 ;  /* 0x00000001ff087424 */ /* 0x000fe200078e00ff */
[----:B------:R-:W-:Y:S01]  /*0650*/  MOV R12, 0x0 ;  /* 0x00000000000c7802 */ /* 0x000fe20000000f00 */
[----:B------:R-:W-:-:S04]  /*0660*/  IMAD.MOV.U32 R13, RZ, RZ, 0x40080000 ;  /* 0x40080000ff0d7424 */ /* 0x000fc800078e00ff */
[----:B-1----:R-:W-:-:S08]  /*0670*/  DFMA R10, -R22, R8, 1 ;  /* 0x3ff00000160a742b */ /* 0x002fd00000000108 */
[----:B------:R-:W-:-:S08]  /*0680*/  DFMA R10, R10, R10, R10 ;  /* 0x0000000a0a0a722b */ /* 0x000fd0000000000a */
[----:B------:R-:W-:-:S08]  /*0690*/  DFMA R10, R8, R10, R8 ;  /* 0x0000000a080a722b */ /* 0x000fd00000000008 */
[----:B------:R-:W-:-:S08]  /*06a0*/  DFMA R8, -R22, R10, 1 ;  /* 0x3ff000001608742b */ /* 0x000fd0000000010a */
[----:B------:R-:W-:Y:S02]  /*06b0*/  DFMA R8, R10, R8, R10 ;  /* 0x000000080a08722b */ /* 0x000fe4000000000a */
[----:B--2---:R-:W-:-:S08]  /*06c0*/  DFMA R12, R4, -R12, 5 ;  /* 0x40140000040c742b */ /* 0x004fd0000000080c */
[----:B0-----:R-:W-:Y:S02]  /*06d0*/  DMUL R2, R8, R12 ;  /* 0x0000000c08027228 */ /* 0x001fe40000000000 */
[----:B------:R-:W-:-:S06]  /*06e0*/  FSETP.GEU.AND P1, PT, |R13|, 6.5827683646048100446e-37, PT ;  /* 0x036000000d00780b */ /* 0x000fcc0003f2e200 */
[----:B------:R-:W-:-:S08]  /*06f0*/  DFMA R4, -R22, R2, R12 ;  /* 0x000000021604722b */ /* 0x000fd0000000010c */
        /* <DEDUP_REMOVED lines=10> */
.L_x_4:
[----:B------:R-:W0:Y:S02]  /*07a0*/  LDC.64 R4, c[0x0][0x388] ;  /* 0x0000e200ff047b82 */ /* 0x000e240000000a00 */
[----:B0-----:R-:W-:Y:S01]  /*07b0*/  STG.E.64 desc[UR4][R4.64+0x10], R2 ;  /* 0x0000100204007986 */ /* 0x001fe2000c101b04 */
[----:B------:R-:W-:Y:S05]  /*07c0*/  EXIT ;  /* 0x000000000000794d */ /* 0x000fea0003800000 */
.L_x_0:
        /* <DEDUP_REMOVED lines=23> */
.L_x_5:
        /* <DEDUP_REMOVED lines=25> */
.L_x_6:
        /* <DEDUP_REMOVED lines=28> */
.L_x_7:
        /* <DEDUP_REMOVED lines=27> */
.L_x_8:
        /* <DEDUP_REMOVED lines=28> */
.L_x_9:
        /* <DEDUP_REMOVED lines=27> */
.L_x_10:
[----:B------:R-:W0:Y:S02]  /*11b0*/  LDC.64 R4, c[0x0][0x388] ;  /* 0x0000e200ff047b82 */ /* 0x000e240000000a00 */
[----:B0-----:R-:W-:Y:S01]  /*11c0*/  STG.E.64 desc[UR4][R4.64+0x18], R2 ;  /* 0x0000180204007986 */ /* 0x001fe2000c101b04 */
[----:B------:R-:W-:Y:S05]  /*11d0*/  EXIT ;  /* 0x000000000000794d */ /* 0x000fea0003800000 */
        .weak           $__internal_0_$__cuda_sm20_div_rn_f64_full
        .type           $__internal_0_$__cuda_sm20_div_rn_f64_full,@function
        .size           $__internal_0_$__cuda_sm20_div_rn_f64_full,(.L_x_25 - $__internal_0_$__cuda_sm20_div_rn_f64_full)
$__internal_0_$__cuda_sm20_div_rn_f64_full:
[C---:B------:R-:W-:Y:S01]  /*11e0*/  FSETP.GEU.AND P0, PT, |R11|.reuse, 1.469367938527859385e-39, PT ;  /* 0x001000000b00780b */ /* 0x040fe20003f0e200 */
[----:B------:R-:W-:Y:S01]  /*11f0*/  IMAD.MOV.U32 R6, RZ, RZ, 0x1 ;  /* 0x00000001ff067424 */ /* 0x000fe200078e00ff */
[----:B------:R-:W-:Y:S01]  /*1200*/  LOP3.LUT R8, R11, 0x800fffff, RZ, 0xc0, !PT ;  /* 0x800fffff0b087812 */ /* 0x000fe200078ec0ff */
[----:B------:R-:W-:Y:S01]  /*1210*/  BSSY.RECONVERGENT B0, `(.L_x_11) ;  /* 0x0000054000007945 */ /* 0x000fe20003800200 */
[C---:B------:R-:W-:Y:S02]  /*1220*/  FSETP.GEU.AND P2, PT, |R13|.reuse, 1.469367938527859385e-39, PT ;  /* 0x001000000d00780b */ /* 0x040fe40003f4e200 */
[----:B------:R-:W-:Y:S01]  /*1230*/  LOP3.LUT R9, R8, 0x3ff00000, RZ, 0xfc, !PT ;  /* 0x3ff0000008097812 */ /* 0x000fe200078efcff */
[----:B------:R-:W-:Y:S01]  /*1240*/  IMAD.MOV.U32 R8, RZ, RZ, R10 ;  /* 0x000000ffff087224 */ /* 0x000fe200078e000a */
[----:B------:R-:W-:Y:S02]  /*1250*/  LOP3.LUT R2, R13, 0x7ff00000, RZ, 0xc0, !PT ;  /* 0x7ff000000d027812 */ /* 0x000fe400078ec0ff */
[----:B------:R-:W-:-:S03]  /*1260*/  LOP3.LUT R5, R11, 0x7ff00000, RZ, 0xc0, !PT ;  /* 0x7ff000000b057812 */ /* 0x000fc600078ec0ff */
[----:B------:R-:W-:Y:S01]  /*1270*/  @!P0 DMUL R8, R10, 8.98846567431157953865e+307 ;  /* 0x7fe000000a088828 */ /* 0x000fe20000000000 */
[C---:B------:R-:W-:Y:S01]  /*1280*/  ISETP.GE.U32.AND P1, PT, R2.reuse, R5, PT ;  /* 0x000000050200720c */ /* 0x040fe20003f26070 */
[----:B------:R-:W-:Y:S02]  /*1290*/  IMAD.MOV.U32 R4, RZ, RZ, R2 ;  /* 0x000000ffff047224 */ /* 0x000fe400078e0002 */
[----:B------:R-:W-:Y:S02]  /*12a0*/  @!P2 LOP3.LUT R3, R11, 0x7ff00000, RZ, 0xc0, !PT ;  /* 0x7ff000000b03a812 */ /* 0x000fe400078ec0ff */
[----:B------:R-:W0:Y:S02]  /*12b0*/  MUFU.RCP64H R7, R9 ;  /* 0x0000000900077308 */ /* 0x000e240000001800 */
[----:B------:R-:W-:Y:S02]  /*12c0*/  @!P2 ISETP.GE.U32.AND P3, PT, R2, R3, PT ;  /* 0x000000030200a20c */ /* 0x000fe40003f66070 */
[----:B------:R-:W-:-:S02]  /*12d0*/  MOV R3, 0x1ca00000 ;  /* 0x1ca0000000037802 */ /* 0x000fc40000000f00 */
[----:B------:R-:W-:Y:S02]  /*12e0*/  @!P0 LOP3.LUT R5, R9, 0x7ff00000, RZ, 0xc0, !PT ;  /* 0x7ff0000009058812 */ /* 0x000fe400078ec0ff */
[----:B------:R-:W-:-:S04]  /*12f0*/  @!P2 SEL R17, R3, 0x63400000, !P3 ;  /* 0x634000000311a807 */ /* 0x000fc80005800000 */
[----:B------:R-:W-:-:S04]  /*1300*/  @!P2 LOP3.LUT R18, R17, 0x80000000, R13, 0xf8, !PT ;  /* 0x800000001112a812 */ /* 0x000fc800078ef80d */
[----:B------:R-:W-:Y:S01]  /*1310*/  @!P2 LOP3.LUT R19, R18, 0x100000, RZ, 0xfc, !PT ;  /* 0x001000001213a812 */ /* 0x000fe200078efcff */
[----:B0-----:R-:W-:Y:S01]  /*1320*/  DFMA R14, R6, -R8, 1 ;  /* 0x3ff00000060e742b */ /* 0x001fe20000000808 */
[----:B------:R-:W-:-:S07]  /*1330*/  @!P2 IMAD.MOV.U32 R18, RZ, RZ, RZ ;  /* 0x000000ffff12a224 */ /* 0x000fce00078e00ff */
[----:B------:R-:W-:-:S08]  /*1340*/  DFMA R14, R14, R14, R14 ;  /* 0x0000000e0e0e722b */ /* 0x000fd0000000000e */
[----:B------:R-:W-:Y:S01]  /*1350*/  DFMA R6, R6, R14, R6 ;  /* 0x0000000e0606722b */ /* 0x000fe20000000006 */
[----:B------:R-:W-:Y:S01]  /*1360*/  SEL R15, R3, 0x63400000, !P1 ;  /* 0x63400000030f7807 */ /* 0x000fe20004800000 */
[----:B------:R-:W-:-:S03]  /*1370*/  IMAD.MOV.U32 R14, RZ, RZ, R12 ;  /* 0x000000ffff0e7224 */ /* 0x000fc600078e000c */
[----:B------:R-:W-:-:S03]  /*1380*/  LOP3.LUT R15, R15, 0x800fffff, R13, 0xf8, !PT ;  /* 0x800fffff0f0f7812 */ /* 0x000fc600078ef80d */
[----:B------:R-:W-:-:S03]  /*1390*/  DFMA R16, R6, -R8, 1 ;  /* 0x3ff000000610742b */ /* 0x000fc60000000808 */
[----:B------:R-:W-:-:S05]  /*13a0*/  @!P2 DFMA R14, R14, 2, -R18 ;  /* 0x400000000e0ea82b */ /* 0x000fca0000000812 */
[----:B------:R-:W-:Y:S01]  /*13b0*/  DFMA R16, R6, R16, R6 ;  /* 0x000000100610722b */ /* 0x000fe20000000006 */
[----:B------:R-:W-:-:S04]  /*13c0*/  VIADD R7, R5, 0xffffffff ;  /* 0xffffffff05077836 */ /* 0x000fc80000000000 */
[----:B------:R-:W-:-:S03]  /*13d0*/  @!P2 LOP3.LUT R4, R15, 0x7ff00000, RZ, 0xc0, !PT ;  /* 0x7ff000000f04a812 */ /* 0x000fc600078ec0ff */
[----:B------:R-:W-:Y:S01]  /*13e0*/  DMUL R18, R16, R14 ;  /* 0x0000000e10127228 */ /* 0x000fe20000000000 */
[----:B------:R-:W-:-:S04]  /*13f0*/  IADD3 R6, PT, PT, R4, -0x1, RZ ;  /* 0xffffffff04067810 */ /* 0x000fc80007ffe0ff */
[----:B------:R-:W-:-:S03]  /*1400*/  ISETP.GT.U32.AND P0, PT, R6, 0x7feffffe, PT ;  /* 0x7feffffe0600780c */ /* 0x000fc60003f04070 */
[----:B------:R-:W-:Y:S01]  /*1410*/  DFMA R20, R18, -R8, R14 ;  /* 0x800000081214722b */ /* 0x000fe2000000000e */
[----:B------:R-:W-:-:S07]  /*1420*/  ISETP.GT.U32.OR P0, PT, R7, 0x7feffffe, P0 ;  /* 0x7feffffe0700780c */ /* 0x000fce0000704470 */
[----:B------:R-:W-:-:S06]  /*1430*/  DFMA R20, R16, R20, R18 ;  /* 0x000000141014722b */ /* 0x000fcc0000000012 */
[----:B------:R-:W-:Y:S05]  /*1440*/  @P0 BRA `(.L_x_12) ;  /* 0x00000000006c0947 */ /* 0x000fea0003800000 */
[----:B------:R-:W-:-:S04]  /*1450*/  LOP3.LUT R5, R11, 0x7ff00000, RZ, 0xc0, !PT ;  /* 0x7ff000000b057812 */ /* 0x000fc800078ec0ff */
[CC--:B------:R-:W-:Y:S02]  /*1460*/  VIADDMNMX R4, R2.reuse, -R5.reuse, 0xb9600000, !PT ;  /* 0xb960000002047446 */ /* 0x0c0fe40007800905 */
[----:B------:R-:W-:Y:S02]  /*1470*/  ISETP.GE.U32.AND P0, PT, R2, R5, PT ;  /* 0x000000050200720c */ /* 0x000fe40003f06070 */
[----:B------:R-:W-:Y:S02]  /*1480*/  VIMNMX R4, PT, PT, R4, 0x46a00000, PT ;  /* 0x46a0000004047848 */ /* 0x000fe40003fe0100 */
[----:B------:R-:W-:-:S05]  /*1490*/  SEL R3, R3, 0x63400000, !P0 ;  /* 0x6340000003037807 */ /* 0x000fca0004000000 */
[----:B------:R-:W-:Y:S01]  /*14a0*/  IMAD.IADD R6, R4, 0x1, -R3 ;  /* 0x0000000104067824 */ /* 0x000fe200078e0a03 */
[----:B------:R-:W-:-:S03]  /*14b0*/  MOV R4, RZ ;  /* 0x000000ff00047202 */ /* 0x000fc60000000f00 */
[----:B------:R-:W-:-:S06]  /*14c0*/  VIADD R5, R6, 0x7fe00000 ;  /* 0x7fe0000006057836 */ /* 0x000fcc0000000000 */
[----:B------:R-:W-:-:S10]  /*14d0*/  DMUL R2, R20, R4 ;  /* 0x0000000414027228 */ /* 0x000fd40000000000 */
[----:B------:R-:W-:-:S13]  /*14e0*/  FSETP.GTU.AND P0, PT, |R3|, 1.469367938527859385e-39, PT ;  /* 0x001000000300780b */ /* 0x000fda0003f0c200 */
[----:B------:R-:W-:Y:S05]  /*14f0*/  @P0 BRA `(.L_x_13) ;  /* 0x0000000000940947 */ /* 0x000fea0003800000 */
[----:B------:R-:W-:Y:S01]  /*1500*/  DFMA R8, R20, -R8, R14 ;  /* 0x800000081408722b */ /* 0x000fe2000000000e */
[----:B------:R-:W-:-:S09]  /*1510*/  IMAD.MOV.U32 R4, RZ, RZ, RZ ;  /* 0x000000ffff047224 */ /* 0x000fd200078e00ff */
[C---:B------:R-:W-:Y:S02]  /*1520*/  FSETP.NEU.AND P0, PT, R9.reuse, RZ, PT ;  /* 0x000000ff0900720b */ /* 0x040fe40003f0d000 */
[----:B------:R-:W-:-:S04]  /*1530*/  LOP3.LUT R11, R9, 0x80000000, R11, 0x48, !PT ;  /* 0x80000000090b7812 */ /* 0x000fc800078e480b */
[----:B------:R-:W-:-:S07]  /*1540*/  LOP3.LUT R5, R11, R5, RZ, 0xfc, !PT ;  /* 0x000000050b057212 */ /* 0x000fce00078efcff */
[----:B------:R-:W-:Y:S05]  /*1550*/  @!P0 BRA `(.L_x_13) ;  /* 0x00000000007c8947 */ /* 0x000fea0003800000 */
[----:B------:R-:W-:Y:S01]  /*1560*/  IMAD.MOV R9, RZ, RZ, -R6 ;  /* 0x000000ffff097224 */ /* 0x000fe200078e0a06 */
[----:B------:R-:W-:Y:S01]  /*1570*/  DMUL.RP R4, R20, R4 ;  /* 0x0000000414047228 */ /* 0x000fe20000008000 */
[----:B------:R-:W-:Y:S01]  /*1580*/  IMAD.MOV.U32 R8, RZ, RZ, RZ ;  /* 0x000000ffff087224 */ /* 0x000fe200078e00ff */
[----:B------:R-:W-:-:S05]  /*1590*/  IADD3 R7, PT, PT, -R6, -0x43300000, RZ ;  /* 0xbcd0000006077810 */ /* 0x000fca0007ffe1ff */
[----:B------:R-:W-:-:S03]  /*15a0*/  DFMA R8, R2, -R8, R20 ;  /* 0x800000080208722b */ /* 0x000fc60000000014 */
[----:B------:R-:W-:-:S07]  /*15b0*/  LOP3.LUT R11, R5, R11, RZ, 0x3c, !PT ;  /* 0x0000000b050b7212 */ /* 0x000fce00078e3cff */
[----:B------:R-:W-:-:S04]  /*15c0*/  FSETP.NEU.AND P0, PT, |R9|, R7, PT ;  /* 0x000000070900720b */ /* 0x000fc80003f0d200 */
[----:B------:R-:W-:Y:S02]  /*15d0*/  FSEL R2, R4, R2, !P0 ;  /* 0x0000000204027208 */ /* 0x000fe40004000000 */
[----:B------:R-:W-:Y:S01]  /*15e0*/  FSEL R3, R11, R3, !P0 ;  /* 0x000000030b037208 */ /* 0x000fe20004000000 */
[----:B------:R-:W-:Y:S06]  /*15f0*/  BRA `(.L_x_13) ;  /* 0x0000000000547947 */ /* 0x000fec0003800000 */
.L_x_12:
[----:B------:R-:W-:-:S14]  /*1600*/  DSETP.NAN.AND P0, PT, R12, R12, PT ;  /* 0x0000000c0c00722a */ /* 0x000fdc0003f08000 */
[----:B------:R-:W-:Y:S05]  /*1610*/  @P0 BRA `(.L_x_14) ;  /* 0x0000000000440947 */ /* 0x000fea0003800000 */
[----:B------:R-:W-:-:S14]  /*1620*/  DSETP.NAN.AND P0, PT, R10, R10, PT ;  /* 0x0000000a0a00722a */ /* 0x000fdc0003f08000 */
[----:B------:R-:W-:Y:S05]  /*1630*/  @P0 BRA `(.L_x_15) ;  /* 0x0000000000300947 */ /* 0x000fea0003800000 */
[----:B------:R-:W-:Y:S01]  /*1640*/  ISETP.NE.AND P0, PT, R4, R5, PT ;  /* 0x000000050400720c */ /* 0x000fe20003f05270 */
[----:B------:R-:W-:Y:S01]  /*1650*/  IMAD.MOV.U32 R3, RZ, RZ, -0x80000 ;  /* 0xfff80000ff037424 */ /* 0x000fe200078e00ff */
[----:B------:R-:W-:-:S11]  /*1660*/  MOV R2, 0x0 ;  /* 0x0000000000027802 */ /* 0x000fd60000000f00 */
[----:B------:R-:W-:Y:S05]  /*1670*/  @!P0 BRA `(.L_x_13) ;  /* 0x0000000000348947 */ /* 0x000fea0003800000 */
[----:B------:R-:W-:Y:S02]  /*1680*/  ISETP.NE.AND P0, PT, R4, 0x7ff00000, PT ;  /* 0x7ff000000400780c */ /* 0x000fe40003f05270 */
[----:B------:R-:W-:Y:S02]  /*1690*/  LOP3.LUT R3, R13, 0x80000000, R11, 0x48, !PT ;  /* 0x800000000d037812 */ /* 0x000fe400078e480b */
[----:B------:R-:W-:-:S13]  /*16a0*/  ISETP.EQ.OR P0, PT, R5, RZ, !P0 ;  /* 0x000000ff0500720c */ /* 0x000fda0004702670 */
[----:B------:R-:W-:Y:S01]  /*16b0*/  @P0 LOP3.LUT R4, R3, 0x7ff00000, RZ, 0xfc, !PT ;  /* 0x7ff0000003040812 */ /* 0x000fe200078efcff */
[----:B------:R-:W-:Y:S02]  /*16c0*/  @!P0 IMAD.MOV.U32 R2, RZ, RZ, RZ ;  /* 0x000000ffff028224 */ /* 0x000fe400078e00ff */
[----:B------:R-:W-:Y:S01]  /*16d0*/  @P0 IMAD.MOV.U32 R2, RZ, RZ, RZ ;  /* 0x000000ffff020224 */ /* 0x000fe200078e00ff */
[----:B------:R-:W-:Y:S01]  /*16e0*/  @P0 MOV R3, R4 ;  /* 0x0000000400030202 */ /* 0x000fe20000000f00 */
[----:B------:R-:W-:Y:S06]  /*16f0*/  BRA `(.L_x_13) ;  /* 0x0000000000147947 */ /* 0x000fec0003800000 */
.L_x_15:
[----:B------:R-:W-:Y:S01]  /*1700*/  LOP3.LUT R3, R11, 0x80000, RZ, 0xfc, !PT ;  /* 0x000800000b037812 */ /* 0x000fe200078efcff */
[----:B------:R-:W-:Y:S01]  /*1710*/  IMAD.MOV.U32 R2, RZ, RZ, R10 ;  /* 0x000000ffff027224 */ /* 0x000fe200078e000a */
[----:B------:R-:W-:Y:S06]  /*1720*/  BRA `(.L_x_13) ;  /* 0x0000000000087947 */ /* 0x000fec0003800000 */
.L_x_14:
[----:B------:R-:W-:Y:S01]  /*1730*/  LOP3.LUT R3, R13, 0x80000, RZ, 0xfc, !PT ;  /* 0x000800000d037812 */ /* 0x000fe200078efcff */
[----:B------:R-:W-:-:S07]  /*1740*/  IMAD.MOV.U32 R2, RZ, RZ, R12 ;  /* 0x000000ffff027224 */ /* 0x000fce00078e000c */
.L_x_13:
[----:B------:R-:W-:Y:S05]  /*1750*/  BSYNC.RECONVERGENT B0 ;  /* 0x0000000000007941 */ /* 0x000fea0003800200 */
.L_x_11:
[----:B------:R-:W-:Y:S01]  /*1760*/  IMAD.MOV.U32 R4, RZ, RZ, R2 ;  /* 0x000000ffff047224 */ /* 0x000fe200078e0002 */
[----:B------:R-:W-:Y:S01]  /*1770*/  MOV R5, R3 ;  /* 0x0000000300057202 */ /* 0x000fe20000000f00 */
[----:B------:R-:W-:Y:S02]  /*1780*/  IMAD.MOV.U32 R2, RZ, RZ, R0 ;  /* 0x000000ffff027224 */ /* 0x000fe400078e0000 */
[----:B------:R-:W-:-:S04]  /*1790*/  IMAD.MOV.U32 R3, RZ, RZ, 0x0 ;  /* 0x00000000ff037424 */ /* 0x000fc800078e00ff */
[----:B------:R-:W-:Y:S05]  /*17a0*/  RET.REL.NODEC R2 `(_Z15alphaBetaKernelPdS_) ;  /* 0xffffffe802147950 */ /* 0x000fea0003c3ffff */
.L_x_16:
[----:B------:R-:W-:-:S00]  /*17b0*/  BRA `(.L_x_16) ;  /* 0xfffffffc00fc7947 */ /* 0x000fc0000383ffff */
[----:B------:R-:W-:-:S00]  /*17c0*/  NOP ;  /* 0x0000000000007918 */ /* 0x000fc00000000000 */
        /* <DEDUP_REMOVED lines=11> */
.L_x_25:


//--------------------- .text._Z7xKernelPdS_S_    --------------------------
	.section	.text._Z7xKernelPdS_S_,"ax",@progbits
	.align	128
        .global         _Z7xKernelPdS_S_
        .type           _Z7xKernelPdS_S_,@function
        .size           _Z7xKernelPdS_S_,(.L_x_26 - _Z7xKernelPdS_S_)
        .other          _Z7xKernelPdS_S_,@"STO_CUDA_ENTRY STV_DEFAULT"
_Z7xKernelPdS_S_:
.text._Z7xKernelPdS_S_:
[----:B------:R-:W-:Y:S08]  /*0000*/  LDC R1, c[0x0][0x37c] ;  /* 0x0000df00ff017b82 */ /* 0x000ff00000000800 */
[----:B------:R-:W0:Y:S01]  /*0010*/  LDC.64 R16, c[0x0][0x380] ;  /* 0x0000e000ff107b82 */ /* 0x000e220000000a00 */
[----:B------:R-:W0:Y:S02]  /*0020*/  LDCU.64 UR4, c[0x0][0x358] ;  /* 0x00006b00ff0477ac */ /* 0x000e240008000a00 */
[----:B0-----:R-:W2:Y:S04]  /*0030*/  LDG.E.64 R2, desc[UR4][R16.64+0x10] ;  /* 0x0000100410027981 */ /* 0x001ea8000c1e1b00 */
[----:B------:R-:W2:Y:S01]  /*0040*/  LDG.E.64 R4, desc[UR4][R16.64+0x20] ;  /* 0x0000200410047981 */ /* 0x000ea2000c1e1b00 */
[----:B------:R-:W0:Y:S03]  /*0050*/  LDC.64 R14, c[0x0][0x388] ;  /* 0x0000e200ff0e7b82 */ /* 0x000e260000000a00 */
[----:B0-----:R-:W3:Y:S04]  /*0060*/  LDG.E.64 R6, desc[UR4][R14.64+0x10] ;  /* 0x000010040e067981 */ /* 0x001ee8000c1e1b00 */
[----:B------:R-:W3:Y:S01]  /*0070*/  LDG.E.64 R8, desc[UR4][R14.64+0x20] ;  /* 0x000020040e087981 */ /* 0x000ee2000c1e1b00 */
[----:B------:R-:W-:Y:S01]  /*0080*/  IMAD.MOV.U32 R10, RZ, RZ, 0x1 ;  /* 0x00000001ff0a7424 */ /* 0x000fe200078e00ff */
[----:B------:R-:W0:Y:S01]  /*0090*/  S2R R0, SR_TID.X ;  /* 0x0000000000007919 */ /* 0x000e220000002100 */
[----:B--2---:R-:W-:-:S06]  /*00a0*/  DFMA R4, R2, -R4, 1 ;  /* 0x3ff000000204742b */ /* 0x004fcc0000000804 */
[----:B------:R-:W1:Y:S02]  /*00b0*/  MUFU.RCP64H R11, R5 ;  /* 0x00000005000b7308 */ /* 0x000e640000001800 */
[----:B-1----:R-:W-:Y:S02]  /*00c0*/  DFMA R12, -R4, R10, 1 ;  /* 0x3ff00000040c742b */ /* 0x002fe4000000010a */
[----:B---3--:R-:W-:-:S06]  /*00d0*/  DFMA R6, R2, R8, R6 ;  /* 0x000000080206722b */ /* 0x008fcc0000000006 */
[----:B------:R-:W-:-:S08]  /*00e0*/  DFMA R12, R12, R12, R12 ;  /* 0x0000000c0c0c722b */ /* 0x000fd0000000000c */
[----:B------:R-:W-:Y:S01]  /*00f0*/  DFMA R12, R10, R12, R10 ;  /* 0x0000000c0a0c722b */ /* 0x000fe2000000000a */
[----:B------:R-:W-:-:S07]  /*0100*/  FSETP.GEU.AND P1, PT, |R7|, 6.5827683646048100446e-37, PT ;  /* 0x036000000700780b */ /* 0x000fce0003f2e200 */
[----:B------:R-:W-:-:S08]  /*0110*/  DFMA R10, -R4, R12, 1 ;  /* 0x3ff00000040a742b */ /* 0x000fd0000000010c */
[----:B------:R-:W-:-:S08]  /*0120*/  DFMA R10, R12, R10, R12 ;  /* 0x0000000a0c0a722b */ /* 0x000fd0000000000c */
[----:B------:R-:W-:-:S08]  /*0130*/  DMUL R2, R6, R10 ;  /* 0x0000000a06027228 */ /* 0x000fd00000000000 */
[----:B------:R-:W-:-:S08]  /*0140*/  DFMA R8, -R4, R2, R6 ;  /* 0x000000020408722b */ /* 0x000fd00000000106 */
[----:B------:R-:W-:-:S10]  /*0150*/  DFMA R2, R10, R8, R2 ;  /* 0x000000080a02722b */ /* 0x000fd40000000002 */
[----:B------:R-:W-:-:S05]  /*0160*/  FFMA R8, RZ, R5, R3 ;  /* 0x00000005ff087223 */ /* 0x000fca0000000003 */
[----:B------:R-:W-:-:S13]  /*0170*/  FSETP.GT.AND P0, PT, |R8|, 1.469367938527859385e-39, PT ;  /* 0x001000000800780b */ /* 0x000fda0003f04200 */
[----:B0-----:R-:W-:Y:S05]  /*0180*/  @P0 BRA P1, `(.L_x_17) ;  /* 0x0000000000080947 */ /* 0x001fea0000800000 */
[----:B------:R-:W-:-:S07]  /*0190*/  MOV R10, 0x1b0 ;  /* 0x000001b0000a7802 */ /* 0x000fce0000000f00 */
[----:B------:R-:W-:Y:S05]  /*01a0*/  CALL.REL.NOINC `($__internal_1_$__cuda_sm20_div_rn_f64_full) ;  /* 0x0000000000807944 */ /* 0x000fea0003c00000 */
.L_x_17:
[----:B------:R-:W0:Y:S01]  /*01b0*/  LDC.64 R4, c[0x0][0x390] ;  /* 0x0000e400ff047b82 */ /* 0x000e220000000a00 */
[----:B------:R-:W-:Y:S01]  /*01c0*/  ISETP.NE.AND P0, PT, R0, 0x1, PT ;  /* 0x000000010000780c */ /* 0x000fe20003f05270 */
[----:B0-----:R0:W-:-:S12]  /*01d0*/  STG.E.64 desc[UR4][R4.64+0x10], R2 ;  /* 0x0000100204007986 */ /* 0x0011d8000c101b04 */
[----:B------:R-:W-:Y:S05]  /*01e0*/  @!P0 BRA `(.L_x_18) ;  /* 0x0000000000348947 */ /* 0x000fea0003800000 */
[----:B------:R-:W-:-:S13]  /*01f0*/  ISETP.NE.AND P0, PT, R0, RZ, PT ;  /* 0x000000ff0000720c */ /* 0x000fda0003f05270 */
[----:B------:R-:W-:Y:S05]  /*0200*/  @P0 EXIT ;  /* 0x000000000000094d */ /* 0x000fea0003800000 */
[----:B------:R-:W1:Y:S08]  /*0210*/  LDC.64 R10, c[0x0][0x380] ;  /* 0x0000e000ff0a7b82 */ /* 0x000e700000000a00 */
[----:B------:R-:W2:Y:S01]  /*0220*/  LDC.64 R12, c[0x0][0x388] ;  /* 0x0000e200ff0c7b82 */ /* 0x000ea20000000a00 */
[----:B-1----:R-:W3:Y:S04]  /*0230*/  LDG.E.64 R6, desc[UR4][R10.64+0x8] ;  /* 0x000008040a067981 */ /* 0x002ee8000c1e1b00 */
[----:B--2---:R-:W3:Y:S02]  /*0240*/  LDG.E.64 R8, desc[UR4][R12.64+0x8] ;  /* 0x000008040c087981 */ /* 0x004ee4000c1e1b00 */
[----:B---3--:R-:W-:-:S07]  /*0250*/  DFMA R6, R6, R2, R8 ;  /* 0x000000020606722b */ /* 0x008fce0000000008 */
[----:B------:R-:W-:Y:S04]  /*0260*/  STG.E.64 desc[UR4][R4.64+0x8], R6 ;  /* 0x0000080604007986 */ /* 0x000fe8000c101b04 */
[----:B0-----:R-:W2:Y:S04]  /*0270*/  LDG.E.64 R2, desc[UR4][R10.64] ;  /* 0x000000040a027981 */ /* 0x001ea8000c1e1b00 */
[----:B------:R-:W2:Y:S02]  /*0280*/  LDG.E.64 R8, desc[UR4][R12.64] ;  /* 0x000000040c087981 */ /* 0x000ea4000c1e1b00 */
[----:B--2---:R-:W-:-:S07]  /*0290*/  DFMA R2, R6, R2, R8 ;  /* 0x000000020602722b */ /* 0x004fce0000000008 */
[----:B------:R-:W-:Y:S01]  /*02a0*/  STG.E.64 desc[UR4][R4.64], R2 ;  /* 0x0000000204007986 */ /* 0x000fe2000c101b04 */
[----:B------:R-:W-:Y:S05]  /*02b0*/  EXIT ;  /* 0x000000000000794d */ /* 0x000fea0003800000 */
.L_x_18:
        /* <DEDUP_REMOVED lines=9> */
[----:B------:R-:W-:Y:S04]  /*0350*/  STG.E.64 desc[UR4][R4.64+0x20], R2 ;  /* 0x0000200204007986 */ /* 0x000fe8000c101b04 */
[----:B------:R-:W2:Y:S04]  /*0360*/  LDG.E.64 R8, desc[UR4][R12.64+0x30] ;  /* 0x000030040c087981 */ /* 0x000ea8000c1e1b00 */
[----:B------:R-:W2:Y:S02]  /*0370*/  LDG.E.64 R10, desc[UR4][R14.64+0x30] ;  /* 0x000030040e0a7981 */ /* 0x000ea4000c1e1b00 */
[----:B--2---:R-:W-:-:S07]  /*0380*/  DFMA R8, R2, R8, R10 ;  /* 0x000000080208722b */ /* 0x004fce000000000a */
[----:B------:R-:W-:Y:S01]  /*0390*/  STG.E.64 desc[UR4][R4.64+0x28], R8 ;  /* 0x0000280804007986 */ /* 0x000fe2000c101b04 */
[----:B------:R-:W-:Y:S05]  /*03a0*/  EXIT ;  /* 0x000000000000794d */ /* 0x000fea0003800000 */
        .weak           $__internal_1_$__cuda_sm20_div_rn_f64_full
        .type           $__internal_1_$__cuda_sm20_div_rn_f64_full,@function
        .size           $__internal_1_$__cuda_sm20_div_rn_f64_full,(.L_x_26 - $__internal_1_$__cuda_sm20_div_rn_f64_full)
$__internal_1_$__cuda_sm20_div_rn_f64_full:
[C---:B------:R-:W-:Y:S01]  /*03b0*/  FSETP.GEU.AND P0, PT, |R5|.reuse, 1.469367938527859385e-39, PT ;  /* 0x001000000500780b */ /* 0x040fe20003f0e200 */
[----:B------:R-:W-:Y:S01]  /*03c0*/  IMAD.MOV.U32 R8, RZ, RZ, 0x1 ;  /* 0x00000001ff087424 */ /* 0x000fe200078e00ff */
[C---:B------:R-:W-:Y:S01]  /*03d0*/  LOP3.LUT R2, R5.reuse, 0x800fffff, RZ, 0xc0, !PT ;  /* 0x800fffff05027812 */ /* 0x040fe200078ec0ff */
[----:B------:R-:W-:Y:S01]  /*03e0*/  IMAD.MOV.U32 R11, RZ, RZ, 0x1ca00000 ;  /* 0x1ca00000ff0b7424 */ /* 0x000fe200078e00ff */
[----:B------:R-:W-:Y:S02]  /*03f0*/  LOP3.LUT R15, R5, 0x7ff00000, RZ, 0xc0, !PT ;  /* 0x7ff00000050f7812 */ /* 0x000fe400078ec0ff */
[----:B------:R-:W-:Y:S01]  /*0400*/  LOP3.LUT R3, R2, 0x3ff00000, RZ, 0xfc, !PT ;  /* 0x3ff0000002037812 */ /* 0x000fe200078efcff */
[----:B------:R-:W-:Y:S01]  /*0410*/  IMAD.MOV.U32 R2, RZ, RZ, R4 ;  /* 0x000000ffff027224 */ /* 0x000fe200078e0004 */
[----:B------:R-:W-:-:S04]  /*0420*/  LOP3.LUT R14, R7, 0x7ff00000, RZ, 0xc0, !PT ;  /* 0x7ff00000070e7812 */ /* 0x000fc800078ec0ff */
[----:B------:R-:W-:Y:S01]  /*0430*/  ISETP.GE.U32.AND P1, PT, R14, R15, PT ;  /* 0x0000000f0e00720c */ /* 0x000fe20003f26070 */
[----:B------:R-:W-:Y:S01]  /*0440*/  @!P0 DMUL R2, R4, 8.98846567431157953865e+307 ;  /* 0x7fe0000004028828 */ /* 0x000fe20000000000 */
[----:B------:R-:W-:-:S05]  /*0450*/  IMAD.MOV.U32 R21, RZ, RZ, R14 ;  /* 0x000000ffff157224 */ /* 0x000fca00078e000e */
[----:B------:R-:W0:Y:S02]  /*0460*/  MUFU.RCP64H R9, R3 ;  /* 0x0000000300097308 */ /* 0x000e240000001800 */
[----:B0-----:R-:W-:-:S08]  /*0470*/  DFMA R12, R8, -R2, 1 ;  /* 0x3ff00000080c742b */ /* 0x001fd00000000802 */
[----:B------:R-:W-:-:S08]  /*0480*/  DFMA R12, R12, R12, R12 ;  /* 0x0000000c0c0c722b */ /* 0x000fd0000000000c */
[----:B------:R-:W-:Y:S01]  /*0490*/  DFMA R12, R8, R12, R8 ;  /* 0x0000000c080c722b */ /* 0x000fe20000000008 */
[----:B------:R-:W-:Y:S01]  /*04a0*/  SEL R9, R11, 0x63400000, !P1 ;  /* 0x634000000b097807 */ /* 0x000fe20004800000 */
[----:B------:R-:W-:Y:S01]  /*04b0*/  IMAD.MOV.U32 R8, RZ, RZ, R6 ;  /* 0x000000ffff087224 */ /* 0x000fe200078e0006 */
[----:B------:R-:W-:Y:S02]  /*04c0*/  FSETP.GEU.AND P1, PT, |R7|, 1.469367938527859385e-39, PT ;  /* 0x001000000700780b */ /* 0x000fe40003f2e200 */
[----:B------:R-:W-:-:S03]  /*04d0*/  LOP3.LUT R9, R9, 0x800fffff, R7, 0xf8, !PT ;  /* 0x800fffff09097812 */ /* 0x000fc600078ef807 */
[----:B------:R-:W-:-:S08]  /*04e0*/  DFMA R16, R12, -R2, 1 ;  /* 0x3ff000000c10742b */ /* 0x000fd00000000802 */
[----:B------:R-:W-:Y:S01]  /*04f0*/  DFMA R12, R12, R16, R12 ;  /* 0x000000100c0c722b */ /* 0x000fe2000000000c */
[----:B------:R-:W-:Y:S10]  /*0500*/  @P1 BRA `(.L_x_19) ;  /* 0x0000000000201947 */ /* 0x000ff40003800000 */
[----:B------:R-:W-:Y:S01]  /*0510*/  LOP3.LUT R17, R5, 0x7ff00000, RZ, 0xc0, !PT ;  /* 0x7ff0000005117812 */ /* 0x000fe200078ec0ff */
[----:B------:R-:W-:-:S03]  /*0520*/  IMAD.MOV.U32 R16, RZ, RZ, RZ ;  /* 0x000000ffff107224 */ /* 0x000fc600078e00ff */
[----:B------:R-:W-:-:S04]  /*0530*/  ISETP.GE.U32.AND P1, PT, R14, R17, PT ;  /* 0x000000110e00720c */ /* 0x000fc80003f26070 */
[----:B------:R-:W-:-:S04]  /*0540*/  SEL R17, R11, 0x63400000, !P1 ;  /* 0x634000000b117807 */ /* 0x000fc80004800000 */
[----:B------:R-:W-:-:S04]  /*0550*/  LOP3.LUT R17, R17, 0x80000000, R7, 0xf8, !PT ;  /* 0x8000000011117812 */ /* 0x000fc800078ef807 */
[----:B------:R-:W-:-:S06]  /*0560*/  LOP3.LUT R17, R17, 0x100000, RZ, 0xfc, !PT ;  /* 0x0010000011117812 */ /* 0x000fcc00078efcff */
[----:B------:R-:W-:-:S10]  /*0570*/  DFMA R8, R8, 2, -R16 ;  /* 0x400000000808782b */ /* 0x000fd40000000810 */
[----:B------:R-:W-:-:S07]  /*0580*/  LOP3.LUT R21, R9, 0x7ff00000, RZ, 0xc0, !PT ;  /* 0x7ff0000009157812 */ /* 0x000fce00078ec0ff */
.L_x_19:
[----:B------:R-:W-:Y:S01]  /*0590*/  IMAD.MOV.U32 R20, RZ, RZ, R15 ;  /* 0x000000ffff147224 */ /* 0x000fe200078e000f */
[----:B------:R-:W-:Y:S01]  /*05a0*/  @!P0 LOP3.LUT R20, R3, 0x7ff00000, RZ, 0xc0, !PT ;  /* 0x7ff0000003148812 */ /* 0x000fe200078ec0ff */
[----:B------:R-:W-:Y:S01]  /*05b0*/  VIADD R15, R21, 0xffffffff ;  /* 0xffffffff150f7836 */ /* 0x000fe20000000000 */
[----:B------:R-:W-:-:S03]  /*05c0*/  DMUL R16, R12, R8 ;  /* 0x000000080c107228 */ /* 0x000fc60000000000 */
[----:B------:R-:W-:Y:S01]  /*05d0*/  VIADD R22, R20, 0xffffffff ;  /* 0xffffffff14167836 */ /* 0x000fe20000000000 */
[----:B------:R-:W-:-:S04]  /*05e0*/  ISETP.GT.U32.AND P0, PT, R15, 0x7feffffe, PT ;  /* 0x7feffffe0f00780c */ /* 0x000fc80003f04070 */
[----:B------:R-:W-:Y:S01]  /*05f0*/  ISETP.GT.U32.OR P0, PT, R22, 0x7feffffe, P0 ;  /* 0x7feffffe1600780c */ /* 0x000fe20000704470 */
[----:B------:R-:W-:-:S08]  /*0600*/  DFMA R18, R16, -R2, R8 ;  /* 0x800000021012722b */ /* 0x000fd00000000008 */
[----:B------:R-:W-:-:S04]  /*0610*/  DFMA R12, R12, R18, R16 ;  /* 0x000000120c0c722b */ /* 0x000fc80000000010 */
[----:B------:R-:W-:Y:S07]  /*0620*/  @P0 BRA `(.L_x_20) ;  /* 0x00000000006c0947 */ /* 0x000fee0003800000 */
[----:B------:R-:W-:-:S04]  /*0630*/  LOP3.LUT R7, R5, 0x7ff00000, RZ, 0xc0, !PT ;  /* 0x7ff0000005077812 */ /* 0x000fc800078ec0ff */
[CC--:B------:R-:W-:Y:S02]  /*0640*/  VIADDMNMX R6, R14.reuse, -R7.reuse, 0xb9600000, !PT ;  /* 0xb96000000e067446 */ /* 0x0c0fe40007800907 */
[----:B------:R-:W-:Y:S02]  /*0650*/  ISETP.GE.U32.AND P0, PT, R14, R7, PT ;  /* 0x000000070e00720c */ /* 0x000fe40003f06070 */
[----:B------:R-:W-:Y:S02]  /*0660*/  VIMNMX R6, PT, PT, R6, 0x46a00000, PT ;  /* 0x46a0000006067848 */ /* 0x000fe40003fe0100 */
[----:B------:R-:W-:-:S05]  /*0670*/  SEL R11, R11, 0x63400000, !P0 ;  /* 0x634000000b0b7807 */ /* 0x000fca0004000000 */
[----:B------:R-:W-:Y:S02]  /*0680*/  IMAD.IADD R11, R6, 0x1, -R11 ;  /* 0x00000001060b7824 */ /* 0x000fe400078e0a0b */
[----:B------:R-:W-:Y:S02]  /*0690*/  IMAD.MOV.U32 R6, RZ, RZ, RZ ;  /* 0x000000ffff067224 */ /* 0x000fe400078e00ff */
        /* <DEDUP_REMOVED lines=20> */
.L_x_20:
[----:B------:R-:W-:-:S14]  /*07e0*/  DSETP.NAN.AND P0, PT, R6, R6, PT ;  /* 0x000000060600722a */ /* 0x000fdc0003f08000 */
[----:B------:R-:W-:Y:S05]  /*07f0*/  @P0 BRA `(.L_x_22) ;  /* 0x0000000000440947 */ /* 0x000fea0003800000 */
[----:B------:R-:W-:-:S14]  /*0800*/  DSETP.NAN.AND P0, PT, R4, R4, PT ;  /* 0x000000040400722a */ /* 0x000fdc0003f08000 */
[----:B------:R-:W-:Y:S05]  /*0810*/  @P0 BRA `(.L_x_23) ;  /* 0x0000000000300947 */ /* 0x000fea0003800000 */
[----:B------:R-:W-:Y:S01]  /*0820*/  ISETP.NE.AND P0, PT, R21, R20, PT ;  /* 0x000000141500720c */ /* 0x000fe20003f05270 */
[----:B------:R-:W-:Y:S02]  /*0830*/  IMAD.MOV.U32 R14, RZ, RZ, 0x0 ;  /* 0x00000000ff0e7424 */ /* 0x000fe400078e00ff */
[----:B------:R-:W-:-:S10]  /*0840*/  IMAD.MOV.U32 R15, RZ, RZ, -0x80000 ;  /* 0xfff80000ff0f7424 */ /* 0x000fd400078e00ff */
[----:B------:R-:W-:Y:S05]  /*0850*/  @!P0 BRA `(.L_x_21) ;  /* 0x0000000000348947 */ /* 0x000fea0003800000 */
[----:B------:R-:W-:Y:S02]  /*0860*/  ISETP.NE.AND P0, PT, R21, 0x7ff00000, PT ;  /* 0x7ff000001500780c */ /* 0x000fe40003f05270 */
[----:B------:R-:W-:Y:S02]  /*0870*/  LOP3.LUT R15, R7, 0x80000000, R5, 0x48, !PT ;  /* 0x80000000070f7812 */ /* 0x000fe400078e4805 */
[----:B------:R-:W-:-:S13]  /*0880*/  ISETP.EQ.OR P0, PT, R20, RZ, !P0 ;  /* 0x000000ff1400720c */ /* 0x000fda0004702670 */
[----:B------:R-:W-:Y:S01]  /*0890*/  @P0 LOP3.LUT R2, R15, 0x7ff00000, RZ, 0xfc, !PT ;  /* 0x7ff000000f020812 */ /* 0x000fe200078efcff */
[----:B------:R-:W-:Y:S02]  /*08a0*/  @!P0 IMAD.MOV.U32 R14, RZ, RZ, RZ ;  /* 0x000000ffff0e8224 */ /* 0x000fe400078e00ff */
[----:B------:R-:W-:Y:S02]  /*08b0*/  @P0 IMAD.MOV.U32 R14, RZ, RZ, RZ ;  /* 0x000000ffff0e0224 */ /* 0x000fe400078e00ff */
[----:B------:R-:W-:Y:S01]  /*08c0*/  @P0 IMAD.MOV.U32 R15, RZ, RZ, R2 ;  /* 0x000000ffff0f0224 */ /* 0x000fe200078e0002 */
[----:B------:R-:W-:Y:S06]  /*08d0*/  BRA `(.L_x_21) ;  /* 0x0000000000147947 */ /* 0x000fec0003800000 */
.L_x_23:
[----:B------:R-:W-:Y:S01]  /*08e0*/  LOP3.LUT R15, R5, 0x80000, RZ, 0xfc, !PT ;  /* 0x00080000050f7812 */ /* 0x000fe200078efcff */
[----:B------:R-:W-:Y:S01]  /*08f0*/  IMAD.MOV.U32 R14, RZ, RZ, R4 ;  /* 0x000000ffff0e7224 */ /* 0x000fe200078e0004 */
[----:B------:R-:W-:Y:S06]  /*0900*/  BRA `(.L_x_21) ;  /* 0x0000000000087947 */ /* 0x000fec0003800000 */
.L_x_22:
[----:B------:R-:W-:Y:S01]  /*0910*/  LOP3.LUT R15, R7, 0x80000, RZ, 0xfc, !PT ;  /* 0x00080000070f7812 */ /* 0x000fe200078efcff */
[----:B------:R-:W-:-:S07]  /*0920*/  IMAD.MOV.U32 R14, RZ, RZ, R6 ;  /* 0x000000ffff0e7224 */ /* 0x000fce00078e0006 */
.L_x_21:
[----:B------:R-:W-:Y:S02]  /*0930*/  IMAD.MOV.U32 R11, RZ, RZ, 0x0 ;  /* 0x00000000ff0b7424 */ /* 0x000fe400078e00ff */
[----:B------:R-:W-:Y:S02]  /*0940*/  IMAD.MOV.U32 R2, RZ, RZ, R14 ;  /* 0x000000ffff027224 */ /* 0x000fe400078e000e */
[----:B------:R-:W-:Y:S01]  /*0950*/  IMAD.MOV.U32 R3, RZ, RZ, R15 ;  /* 0x000000ffff037224 */ /* 0x000fe200078e000f */
[----:B------:R-:W-:Y:S06]  /*0960*/  RET.REL.NODEC R10 `(_Z7xKernelPdS_S_) ;  /* 0xfffffff40aa47950 */ /* 0x000fec0003c3ffff */
.L_x_24:
        /* <DEDUP_REMOVED lines=9> */
.L_x_26:


//--------------------- .nv.shared.reserved.0     --------------------------
	.section	.nv.shared.reserved.0,"aw",@nobits
	.weak		__nv_reservedSMEM_offset_0_alias
	.size		__nv_reservedSMEM_offset_0_alias, 0, 64
	.other		__nv_reservedSMEM_offset_0_alias,@"STO_CUDA_RESERVED_SHARED STV_DEFAULT"
__nv_reservedSMEM_offset_0_alias:
	.zero		0
	.zero		64


//--------------------- .nv.constant0._Z15alphaBetaKernelPdS_ --------------------------
	.section	.nv.constant0._Z15alphaBetaKernelPdS_,"a",@progbits
	.sectionflags	@""
	.align	4
.nv.constant0._Z15alphaBetaKernelPdS_:
	.zero		912


//--------------------- .nv.constant0._Z7xKernelPdS_S_ --------------------------
	.section	.nv.constant0._Z7xKernelPdS_S_,"a",@progbits
	.sectionflags	@""
	.align	4
.nv.constant0._Z7xKernelPdS_S_:
	.zero		920


//--------------------- SYMBOLS --------------------------

	.type		.nv.reservedSmem.offset0,@object
	.size		.nv.reservedSmem.offset0,0x4
